//
// Generated by NVIDIA NVVM Compiler
//
// Compiler Build ID: CL-36424714
// Cuda compilation tools, release 13.0, V13.0.88
// Based on NVVM 20.0.0
//

.version 9.0
.target sm_100
.address_size 64

	// .globl	_Z6updatePiS_i

.visible .entry _Z6updatePiS_i(
	.param .u64 .ptr .align 1 _Z6updatePiS_i_param_0,
	.param .u64 .ptr .align 1 _Z6updatePiS_i_param_1,
	.param .u32 _Z6updatePiS_i_param_2
)
{
	.reg .pred 	%p<2>;
	.reg .b32 	%r<30>;
	.reg .b64 	%rd<16>;

	ld.param.u64 	%rd1, [_Z6updatePiS_i_param_0];
	ld.param.u64 	%rd2, [_Z6updatePiS_i_param_1];
	ld.param.u32 	%r1, [_Z6updatePiS_i_param_2];
	cvta.to.global.u64 	%rd3, %rd2;
	cvta.to.global.u64 	%rd4, %rd1;
	mov.u32 	%r2, %ctaid.x;
	mov.u32 	%r3, %ctaid.y;
	add.s32 	%r4, %r2, %r1;
	add.s32 	%r5, %r4, -1;
	rem.s32 	%r6, %r5, %r1;
	mad.lo.s32 	%r7, %r6, %r1, %r3;
	mul.wide.s32 	%rd5, %r7, 4;
	add.s64 	%rd6, %rd4, %rd5;
	ld.global.u32 	%r8, [%rd6];
	mul.lo.s32 	%r9, %r1, %r2;
	add.s32 	%r10, %r3, %r1;
	add.s32 	%r11, %r10, -1;
	rem.s32 	%r12, %r11, %r1;
	add.s32 	%r13, %r12, %r9;
	mul.wide.s32 	%rd7, %r13, 4;
	add.s64 	%rd8, %rd4, %rd7;
	ld.global.u32 	%r14, [%rd8];
	add.s32 	%r15, %r14, %r8;
	add.s32 	%r16, %r9, %r3;
	mul.wide.s32 	%rd9, %r16, 4;
	add.s64 	%rd10, %rd4, %rd9;
	ld.global.u32 	%r17, [%rd10];
	add.s32 	%r18, %r15, %r17;
	add.s32 	%r19, %r2, 1;
	rem.s32 	%r20, %r19, %r1;
	mad.lo.s32 	%r21, %r20, %r1, %r3;
	mul.wide.s32 	%rd11, %r21, 4;
	add.s64 	%rd12, %rd4, %rd11;
	ld.global.u32 	%r22, [%rd12];
	add.s32 	%r23, %r18, %r22;
	add.s32 	%r24, %r3, 1;
	rem.s32 	%r25, %r24, %r1;
	add.s32 	%r26, %r25, %r9;
	mul.wide.s32 	%rd13, %r26, 4;
	add.s64 	%rd14, %rd4, %rd13;
	ld.global.u32 	%r27, [%rd14];
	add.s32 	%r28, %r23, %r27;
	setp.lt.s32 	%p1, %r28, 1;
	selp.b32 	%r29, -1, 1, %p1;
	add.s64 	%rd15, %rd3, %rd9;
	st.global.u32 	[%rd15], %r29;
	ret;

}


// ===== COMPILED SASS (sm_100) =====

	.target	sm_100

	.elftype	@"ET_EXEC"


//--------------------- .note.nv.tkinfo           --------------------------
	.section	.note.nv.tkinfo,"",@"SHT_NOTE"
	.sectionflags	@"SHF_NOTE_NV_TKINFO"
	.tkinfo
        /*0018*/ 	.word	0x00000002
        /*0030*/ 	.string	""
        /*0030*/ 	.string	"ptxas"
        /*0030*/ 	.string	"Cuda compilation tools, release 13.0, V13.0.88"
        /*0030*/ 	.string	"Build cuda_13.0.r13.0/compiler.36424714_0"
        /*0030*/ 	.string	"-arch sm_100 -m 64 "



//--------------------- .note.nv.cuinfo           --------------------------
	.section	.note.nv.cuinfo,"",@"SHT_NOTE"
	.sectionflags	@"SHF_NOTE_NV_CUINFO"
        /*0018*/ 	.short	0x0002
        /*001a*/ 	.short	0x0064
        /*001c*/ 	.short	0x0082
	.zero		2


//--------------------- .nv.info                  --------------------------
	.section	.nv.info,"",@"SHT_CUDA_INFO"
	.align	4


	//----- nvinfo : EIATTR_REGCOUNT
	.align		4
        /*0000*/ 	.byte	0x04, 0x2f
        /*0002*/ 	.short	(.L_1 - .L_0)
	.align		4
.L_0:
        /*0004*/ 	.word	index@(_Z6updatePiS_i)
        /*0008*/ 	.word	0x00000016


	//----- nvinfo : EIATTR_FRAME_SIZE
	.align		4
.L_1:
        /*000c*/ 	.byte	0x04, 0x11
        /*000e*/ 	.short	(.L_3 - .L_2)
	.align		4
.L_2:
        /*0010*/ 	.word	index@(_Z6updatePiS_i)
        /*0014*/ 	.word	0x00000000


	//----- nvinfo : EIATTR_MIN_STACK_SIZE
	.align		4
.L_3:
        /*0018*/ 	.byte	0x04, 0x12
        /*001a*/ 	.short	(.L_5 - .L_4)
	.align		4
.L_4:
        /*001c*/ 	.word	index@(_Z6updatePiS_i)
        /*0020*/ 	.word	0x00000000
.L_5:


//--------------------- .nv.compat                --------------------------
	.section	.nv.compat,"",@"SHT_CUDA_COMPAT_INFO"
	.align	4
        /*0000*/ 	.byte	0x02, 0x09, 0x00, 0x00, 0x02, 0x02, 0x01, 0x00, 0x02, 0x05, 0x05, 0x00, 0x03, 0x07, 0x01, 0x01
        /*0010*/ 	.byte	0x02, 0x03, 0x00, 0x00, 0x02, 0x06, 0x01, 0x00, 0x04, 0x0b, 0x08, 0x00, 0x09, 0x00, 0x00, 0x00
        /*0020*/ 	.byte	0x00, 0x00, 0x00, 0x00


//--------------------- .nv.info._Z6updatePiS_i   --------------------------
	.section	.nv.info._Z6updatePiS_i,"",@"SHT_CUDA_INFO"
	.sectionflags	@""
	.align	4


	//----- nvinfo : EIATTR_CUDA_API_VERSION
	.align		4
        /*0000*/ 	.byte	0x04, 0x37
        /*0002*/ 	.short	(.L_7 - .L_6)
.L_6:
        /*0004*/ 	.word	0x00000082


	//----- nvinfo : EIATTR_KPARAM_INFO
	.align		4
.L_7:
        /*0008*/ 	.byte	0x04, 0x17
        /*000a*/ 	.short	(.L_9 - .L_8)
.L_8:
        /*000c*/ 	.word	0x00000000
        /*0010*/ 	.short	0x0002
        /*0012*/ 	.short	0x0010
        /*0014*/ 	.byte	0x00, 0xf0, 0x11, 0x00


	//----- nvinfo : EIATTR_KPARAM_INFO
	.align		4
.L_9:
        /*0018*/ 	.byte	0x04, 0x17
        /*001a*/ 	.short	(.L_11 - .L_10)
.L_10:
        /*001c*/ 	.word	0x00000000
        /*0020*/ 	.short	0x0001
        /*0022*/ 	.short	0x0008
        /*0024*/ 	.byte	0x00, 0xf5, 0x21, 0x00


	//----- nvinfo : EIATTR_KPARAM_INFO
	.align		4
.L_11:
        /*0028*/ 	.byte	0x04, 0x17
        /*002a*/ 	.short	(.L_13 - .L_12)
.L_12:
        /*002c*/ 	.word	0x00000000
        /*0030*/ 	.short	0x0000
        /*0032*/ 	.short	0x0000
        /*0034*/ 	.byte	0x00, 0xf5, 0x21, 0x00


	//----- nvinfo : EIATTR_SPARSE_MMA_MASK
	.align		4
.L_13:
        /*0038*/ 	.byte	0x03, 0x50
        /*003a*/ 	.short	0x0000


	//----- nvinfo : EIATTR_MAXREG_COUNT
	.align		4
        /*003c*/ 	.byte	0x03, 0x1b
        /*003e*/ 	.short	0x00ff


	//----- nvinfo : EIATTR_MERCURY_ISA_VERSION
	.align		4
        /*0040*/ 	.byte	0x03, 0x5f
        /*0042*/ 	.short	0x0101


	//----- nvinfo : EIATTR_VRC_CTA_INIT_COUNT
	.align		4
        /*0044*/ 	.byte	0x02, 0x4a
	.zero		1
	.zero		1


	//----- nvinfo : EIATTR_EXIT_INSTR_OFFSETS
	.align		4
        /*0048*/ 	.byte	0x04, 0x1c
        /*004a*/ 	.short	(.L_15 - .L_14)


	//   ....[0]....
.L_14:
        /*004c*/ 	.word	0x00000580


	//----- nvinfo : EIATTR_CBANK_PARAM_SIZE
	.align		4
.L_15:
        /*0050*/ 	.byte	0x03, 0x19
        /*0052*/ 	.short	0x0014


	//----- nvinfo : EIATTR_PARAM_CBANK
	.align		4
        /*0054*/ 	.byte	0x04, 0x0a
        /*0056*/ 	.short	(.L_17 - .L_16)
	.align		4
.L_16:
        /*0058*/ 	.word	index@(.nv.constant0._Z6updatePiS_i)
        /*005c*/ 	.short	0x0380
        /*005e*/ 	.short	0x0014


	//----- nvinfo : EIATTR_SW_WAR
	.align		4
.L_17:
        /*0060*/ 	.byte	0x04, 0x36
        /*0062*/ 	.short	(.L_19 - .L_18)
.L_18:
        /*0064*/ 	.word	0x00000008
.L_19:


//--------------------- .nv.callgraph             --------------------------
	.section	.nv.callgraph,"",@"SHT_CUDA_CALLGRAPH"
	.align	4
	.sectionentsize	8
	.align		4
        /*0000*/ 	.word	0x00000000
	.align		4
        /*0004*/ 	.word	0xffffffff
	.align		4
        /*0008*/ 	.word	0x00000000
	.align		4
        /*000c*/ 	.word	0xfffffffe
	.align		4
        /*0010*/ 	.word	0x00000000
	.align		4
        /*0014*/ 	.word	0xfffffffd
	.align		4
        /*0018*/ 	.word	0x00000000
	.align		4
        /*001c*/ 	.word	0xfffffffc


//--------------------- .text._Z6updatePiS_i      --------------------------
	.section	.text._Z6updatePiS_i,"ax",@progbits
	.align	128
        .global         _Z6updatePiS_i
        .type           _Z6updatePiS_i,@function
        .size           _Z6updatePiS_i,(.L_x_1 - _Z6updatePiS_i)
        .other          _Z6updatePiS_i,@"STO_CUDA_ENTRY STV_DEFAULT"
_Z6updatePiS_i:
.text._Z6updatePiS_i:
[----:B------:R-:W-:Y:S08]  /*0000*/  LDC R1, c[0x0][0x37c] ;  /* 0x0000df00ff017b82 */ /* 0x000ff00000000800 */
[----:B------:R-:W0:Y:S01]  /*0010*/  LDC R0, c[0x0][0x390] ;  /* 0x0000e400ff007b82 */ /* 0x000e220000000800 */
[----:B------:R-:W1:Y:S01]  /*0020*/  S2R R7, SR_CTAID.X ;  /* 0x0000000000077919 */ /* 0x000e620000002500 */
[----:B------:R-:W2:Y:S01]  /*0030*/  LDCU.64 UR4, c[0x0][0x358] ;  /* 0x00006b00ff0477ac */ /* 0x000ea20008000a00 */
[----:B------:R-:W3:Y:S01]  /*0040*/  S2R R5, SR_CTAID.Y ;  /* 0x0000000000057919 */ /* 0x000ee20000002600 */
[----:B0-----:R-:W-:-:S04]  /*0050*/  IABS R4, R0 ;  /* 0x0000000000047213 */ /* 0x001fc80000000000 */
[----:B------:R-:W0:Y:S01]  /*0060*/  I2F.RP R9, R4 ;  /* 0x0000000400097306 */ /* 0x000e220000209400 */
[C---:B-1----:R-:W-:Y:S01]  /*0070*/  IADD3 R8, PT, PT, R7.reuse, -0x1, R0 ;  /* 0xffffffff07087810 */ /* 0x042fe20007ffe000 */
[----:B------:R-:W-:-:S03]  /*0080*/  VIADD R12, R7, 0x1 ;  /* 0x00000001070c7836 */ /* 0x000fc60000000000 */
[----:B------:R-:W-:Y:S02]  /*0090*/  IABS R13, R8 ;  /* 0x00000008000d7213 */ /* 0x000fe40000000000 */
[----:B---3--:R-:W-:Y:S02]  /*00a0*/  IADD3 R6, PT, PT, R5, -0x1, R0 ;  /* 0xffffffff05067810 */ /* 0x008fe40007ffe000 */
[----:B------:R-:W-:Y:S01]  /*00b0*/  IABS R16, R12 ;  /* 0x0000000c00107213 */ /* 0x000fe20000000000 */
[----:B0-----:R-:W0:Y:S01]  /*00c0*/  MUFU.RCP R9, R9 ;  /* 0x0000000900097308 */ /* 0x001e220000001000 */
[----:B------:R-:W-:Y:S01]  /*00d0*/  IABS R14, R6 ;  /* 0x00000006000e7213 */ /* 0x000fe20000000000 */
[----:B0-----:R-:W-:Y:S02]  /*00e0*/  VIADD R2, R9, 0xffffffe ;  /* 0x0ffffffe09027836 */ /* 0x001fe40000000000 */
[----:B------:R-:W-:-:S04]  /*00f0*/  VIADD R9, R5, 0x1 ;  /* 0x0000000105097836 */ /* 0x000fc80000000000 */
[----:B------:R0:W1:Y:S01]  /*0100*/  F2I.FTZ.U32.TRUNC.NTZ R3, R2 ;  /* 0x0000000200037305 */ /* 0x000062000021f000 */
[----:B------:R-:W-:Y:S01]  /*0110*/  IABS R18, R9 ;  /* 0x0000000900127213 */ /* 0x000fe20000000000 */
[----:B0-----:R-:W-:Y:S02]  /*0120*/  HFMA2 R2, -RZ, RZ, 0, 0 ;  /* 0x00000000ff027431 */ /* 0x001fe400000001ff */
[----:B-1----:R-:W-:-:S04]  /*0130*/  IMAD.MOV R11, RZ, RZ, -R3 ;  /* 0x000000ffff0b7224 */ /* 0x002fc800078e0a03 */
[----:B------:R-:W-:-:S04]  /*0140*/  IMAD R11, R11, R4, RZ ;  /* 0x000000040b0b7224 */ /* 0x000fc800078e02ff */
[----:B------:R-:W-:-:S06]  /*0150*/  IMAD.HI.U32 R3, R3, R11, R2 ;  /* 0x0000000b03037227 */ /* 0x000fcc00078e0002 */
[----:B------:R-:W-:-:S04]  /*0160*/  IMAD.HI.U32 R2, R3, R13, RZ ;  /* 0x0000000d03027227 */ /* 0x000fc800078e00ff */
[----:B------:R-:W-:Y:S01]  /*0170*/  IMAD.HI.U32 R10, R3, R14, RZ ;  /* 0x0000000e030a7227 */ /* 0x000fe200078e00ff */
[----:B------:R-:W-:-:S03]  /*0180*/  IADD3 R2, PT, PT, -R2, RZ, RZ ;  /* 0x000000ff02027210 */ /* 0x000fc60007ffe1ff */
[----:B------:R-:W-:-:S04]  /*0190*/  IMAD.HI.U32 R11, R3, R16, RZ ;  /* 0x00000010030b7227 */ /* 0x000fc800078e00ff */
[----:B------:R-:W-:Y:S02]  /*01a0*/  IMAD.MOV R15, RZ, RZ, -R10 ;  /* 0x000000ffff0f7224 */ /* 0x000fe400078e0a0a */
[----:B------:R-:W-:Y:S02]  /*01b0*/  IMAD.MOV R17, RZ, RZ, -R11 ;  /* 0x000000ffff117224 */ /* 0x000fe400078e0a0b */
[----:B------:R-:W-:Y:S02]  /*01c0*/  IMAD R11, R4, R2, R13 ;  /* 0x00000002040b7224 */ /* 0x000fe400078e020d */
[----:B------:R-:W-:-:S03]  /*01d0*/  IMAD.HI.U32 R3, R3, R18, RZ ;  /* 0x0000001203037227 */ /* 0x000fc600078e00ff */
[C---:B------:R-:W-:Y:S01]  /*01e0*/  ISETP.GT.U32.AND P0, PT, R4.reuse, R11, PT ;  /* 0x0000000b0400720c */ /* 0x040fe20003f04070 */
[C---:B------:R-:W-:Y:S01]  /*01f0*/  IMAD R13, R4.reuse, R15, R14 ;  /* 0x0000000f040d7224 */ /* 0x040fe200078e020e */
[----:B------:R-:W-:Y:S01]  /*0200*/  IADD3 R3, PT, PT, -R3, RZ, RZ ;  /* 0x000000ff03037210 */ /* 0x000fe20007ffe1ff */
[----:B------:R-:W-:-:S03]  /*0210*/  IMAD R15, R4, R17, R16 ;  /* 0x00000011040f7224 */ /* 0x000fc600078e0210 */
[C---:B------:R-:W-:Y:S01]  /*0220*/  ISETP.GT.U32.AND P1, PT, R4.reuse, R13, PT ;  /* 0x0000000d0400720c */ /* 0x040fe20003f24070 */
[C---:B------:R-:W-:Y:S01]  /*0230*/  IMAD R17, R4.reuse, R3, R18 ;  /* 0x0000000304117224 */ /* 0x040fe200078e0212 */
[C---:B------:R-:W-:Y:S01]  /*0240*/  ISETP.GT.U32.AND P2, PT, R4.reuse, R15, PT ;  /* 0x0000000f0400720c */ /* 0x040fe20003f44070 */
[----:B------:R-:W0:Y:S03]  /*0250*/  LDC.64 R2, c[0x0][0x380] ;  /* 0x0000e000ff027b82 */ /* 0x000e260000000a00 */
[----:B------:R-:W-:Y:S01]  /*0260*/  ISETP.GT.U32.AND P3, PT, R4, R17, PT ;  /* 0x000000110400720c */ /* 0x000fe20003f64070 */
[----:B------:R-:W-:Y:S01]  /*0270*/  @!P0 IMAD.IADD R11, R11, 0x1, -R4 ;  /* 0x000000010b0b8824 */ /* 0x000fe200078e0a04 */
[----:B------:R-:W-:Y:S01]  /*0280*/  ISETP.GE.AND P0, PT, R9, RZ, PT ;  /* 0x000000ff0900720c */ /* 0x000fe20003f06270 */
[----:B------:R-:W-:-:S04]  /*0290*/  IMAD R9, R7, R0, R5 ;  /* 0x0000000007097224 */ /* 0x000fc800078e0205 */
[--C-:B------:R-:W-:Y:S01]  /*02a0*/  @!P1 IMAD.IADD R13, R13, 0x1, -R4.reuse ;  /* 0x000000010d0d9824 */ /* 0x100fe200078e0a04 */
[----:B------:R-:W-:Y:S02]  /*02b0*/  ISETP.GE.AND P1, PT, R12, RZ, PT ;  /* 0x000000ff0c00720c */ /* 0x000fe40003f26270 */
[----:B------:R-:W-:Y:S02]  /*02c0*/  @!P2 IADD3 R15, PT, PT, R15, -R4, RZ ;  /* 0x800000040f0fa210 */ /* 0x000fe40007ffe0ff */
[C---:B------:R-:W-:Y:S01]  /*02d0*/  ISETP.GT.U32.AND P2, PT, R4.reuse, R11, PT ;  /* 0x0000000b0400720c */ /* 0x040fe20003f44070 */
[----:B------:R-:W-:Y:S01]  /*02e0*/  @!P3 IMAD.IADD R17, R17, 0x1, -R4 ;  /* 0x000000011111b824 */ /* 0x000fe200078e0a04 */
[C---:B------:R-:W-:Y:S02]  /*02f0*/  ISETP.GT.U32.AND P4, PT, R4.reuse, R13, PT ;  /* 0x0000000d0400720c */ /* 0x040fe40003f84070 */
[C---:B------:R-:W-:Y:S02]  /*0300*/  ISETP.GT.U32.AND P5, PT, R4.reuse, R15, PT ;  /* 0x0000000f0400720c */ /* 0x040fe40003fa4070 */
[----:B------:R-:W-:-:S02]  /*0310*/  ISETP.GT.U32.AND P6, PT, R4, R17, PT ;  /* 0x000000110400720c */ /* 0x000fc40003fc4070 */
[----:B------:R-:W-:-:S05]  /*0320*/  ISETP.GE.AND P3, PT, R8, RZ, PT ;  /* 0x000000ff0800720c */ /* 0x000fca0003f66270 */
[--C-:B------:R-:W-:Y:S01]  /*0330*/  @!P2 IMAD.IADD R11, R11, 0x1, -R4.reuse ;  /* 0x000000010b0ba824 */ /* 0x100fe200078e0a04 */
[----:B------:R-:W-:Y:S02]  /*0340*/  ISETP.GE.AND P2, PT, R6, RZ, PT ;  /* 0x000000ff0600720c */ /* 0x000fe40003f46270 */
[----:B------:R-:W-:Y:S01]  /*0350*/  @!P4 IADD3 R13, PT, PT, R13, -R4, RZ ;  /* 0x800000040d0dc210 */ /* 0x000fe20007ffe0ff */
[--C-:B------:R-:W-:Y:S01]  /*0360*/  @!P5 IMAD.IADD R15, R15, 0x1, -R4.reuse ;  /* 0x000000010f0fd824 */ /* 0x100fe200078e0a04 */
[----:B------:R-:W-:Y:S01]  /*0370*/  ISETP.NE.AND P4, PT, R0, RZ, PT ;  /* 0x000000ff0000720c */ /* 0x000fe20003f85270 */
[----:B------:R-:W-:Y:S01]  /*0380*/  @!P6 IMAD.IADD R17, R17, 0x1, -R4 ;  /* 0x000000011111e824 */ /* 0x000fe200078e0a04 */
[----:B------:R-:W-:Y:S02]  /*0390*/  LOP3.LUT R4, RZ, R0, RZ, 0x33, !PT ;  /* 0x00000000ff047212 */ /* 0x000fe400078e33ff */
[----:B------:R-:W-:Y:S01]  /*03a0*/  @!P3 IADD3 R11, PT, PT, -R11, RZ, RZ ;  /* 0x000000ff0b0bb210 */ /* 0x000fe20007ffe1ff */
[----:B------:R-:W-:Y:S01]  /*03b0*/  @!P0 IMAD.MOV R17, RZ, RZ, -R17 ;  /* 0x000000ffff118224 */ /* 0x000fe200078e0a11 */
[----:B------:R-:W-:-:S02]  /*03c0*/  @!P1 IADD3 R15, PT, PT, -R15, RZ, RZ ;  /* 0x000000ff0f0f9210 */ /* 0x000fc40007ffe1ff */
[C---:B------:R-:W-:Y:S01]  /*03d0*/  SEL R6, R4.reuse, R11, !P4 ;  /* 0x0000000b04067207 */ /* 0x040fe20006000000 */
[----:B------:R-:W-:Y:S01]  /*03e0*/  @!P2 IMAD.MOV R13, RZ, RZ, -R13 ;  /* 0x000000ffff0da224 */ /* 0x000fe200078e0a0d */
[----:B------:R-:W-:Y:S01]  /*03f0*/  SEL R12, R4, R15, !P4 ;  /* 0x0000000f040c7207 */ /* 0x000fe20006000000 */
[----:B0-----:R-:W-:-:S03]  /*0400*/  IMAD.WIDE R10, R9, 0x4, R2 ;  /* 0x00000004090a7825 */ /* 0x001fc600078e0202 */
[----:B------:R-:W-:Y:S01]  /*0410*/  SEL R8, R4, R13, !P4 ;  /* 0x0000000d04087207 */ /* 0x000fe20006000000 */
[-CC-:B------:R-:W-:Y:S01]  /*0420*/  IMAD R13, R6, R0.reuse, R5.reuse ;  /* 0x00000000060d7224 */ /* 0x180fe200078e0205 */
[----:B------:R-:W-:Y:S01]  /*0430*/  SEL R4, R4, R17, !P4 ;  /* 0x0000001104047207 */ /* 0x000fe20006000000 */
[-C--:B------:R-:W-:Y:S01]  /*0440*/  IMAD R17, R12, R0.reuse, R5 ;  /* 0x000000000c117224 */ /* 0x080fe200078e0205 */
[----:B--2---:R-:W2:Y:S01]  /*0450*/  LDG.E R11, desc[UR4][R10.64] ;  /* 0x000000040a0b7981 */ /* 0x004ea2000c1e1900 */
[CC--:B------:R-:W-:Y:S02]  /*0460*/  IMAD R15, R7.reuse, R0.reuse, R8 ;  /* 0x00000000070f7224 */ /* 0x0c0fe400078e0208 */
[----:B------:R-:W-:Y:S02]  /*0470*/  IMAD R19, R7, R0, R4 ;  /* 0x0000000007137224 */ /* 0x000fe400078e0204 */
[----:B------:R-:W-:-:S04]  /*0480*/  IMAD.WIDE R4, R13, 0x4, R2 ;  /* 0x000000040d047825 */ /* 0x000fc800078e0202 */
[--C-:B------:R-:W-:Y:S02]  /*0490*/  IMAD.WIDE R6, R15, 0x4, R2.reuse ;  /* 0x000000040f067825 */ /* 0x100fe400078e0202 */
[----:B------:R-:W2:Y:S01]  /*04a0*/  LDG.E R4, desc[UR4][R4.64] ;  /* 0x0000000404047981 */ /* 0x000ea2000c1e1900 */
[----:B------:R-:W0:Y:S01]  /*04b0*/  LDC.64 R14, c[0x0][0x388] ;  /* 0x0000e200ff0e7b82 */ /* 0x000e220000000a00 */
[--C-:B------:R-:W-:Y:S02]  /*04c0*/  IMAD.WIDE R12, R17, 0x4, R2.reuse ;  /* 0x00000004110c7825 */ /* 0x100fe400078e0202 */
[----:B------:R-:W2:Y:S02]  /*04d0*/  LDG.E R6, desc[UR4][R6.64] ;  /* 0x0000000406067981 */ /* 0x000ea4000c1e1900 */
[----:B------:R-:W-:Y:S02]  /*04e0*/  IMAD.WIDE R2, R19, 0x4, R2 ;  /* 0x0000000413027825 */ /* 0x000fe400078e0202 */
[----:B------:R-:W3:Y:S04]  /*04f0*/  LDG.E R0, desc[UR4][R12.64] ;  /* 0x000000040c007981 */ /* 0x000ee8000c1e1900 */
[----:B------:R-:W3:Y:S01]  /*0500*/  LDG.E R2, desc[UR4][R2.64] ;  /* 0x0000000402027981 */ /* 0x000ee2000c1e1900 */
[----:B------:R-:W-:Y:S01]  /*0510*/  MOV R16, 0xffffffff ;  /* 0xffffffff00107802 */ /* 0x000fe20000000f00 */
[----:B0-----:R-:W-:Y:S01]  /*0520*/  IMAD.WIDE R8, R9, 0x4, R14 ;  /* 0x0000000409087825 */ /* 0x001fe200078e020e */
[----:B--2---:R-:W-:-:S04]  /*0530*/  IADD3 R17, PT, PT, R11, R6, R4 ;  /* 0x000000060b117210 */ /* 0x004fc80007ffe004 */
[----:B---3--:R-:W-:-:S04]  /*0540*/  IADD3 R0, PT, PT, R2, R17, R0 ;  /* 0x0000001102007210 */ /* 0x008fc80007ffe000 */
[----:B------:R-:W-:-:S04]  /*0550*/  ISETP.GE.AND P0, PT, R0, 0x1, PT ;  /* 0x000000010000780c */ /* 0x000fc80003f06270 */
[----:B------:R-:W-:-:S05]  /*0560*/  SEL R11, R16, 0x1, !P0 ;  /* 0x00000001100b7807 */ /* 0x000fca0004000000 */
[----:B------:R-:W-:Y:S01]  /*0570*/  STG.E desc[UR4][R8.64], R11 ;  /* 0x0000000b08007986 */ /* 0x000fe2000c101904 */
[----:B------:R-:W-:Y:S05]  /*0580*/  EXIT ;  /* 0x000000000000794d */ /* 0x000fea0003800000 */
.L_x_0:
[----:B------:R-:W-:-:S00]  /*0590*/  BRA `(.L_x_0) ;  /* 0xfffffffc00fc7947 */ /* 0x000fc0000383ffff */
[----:B------:R-:W-:-:S00]  /*05a0*/  NOP ;  /* 0x0000000000007918 */ /* 0x000fc00000000000 */
        /* <DEDUP_REMOVED lines=13> */
.L_x_1:


//--------------------- .nv.shared.reserved.0     --------------------------
	.section	.nv.shared.reserved.0,"aw",@nobits
	.weak		__nv_reservedSMEM_offset_0_alias
	.size		__nv_reservedSMEM_offset_0_alias, 0, 64
	.other		__nv_reservedSMEM_offset_0_alias,@"STO_CUDA_RESERVED_SHARED STV_DEFAULT"
__nv_reservedSMEM_offset_0_alias:
	.zero		0
	.zero		64


//--------------------- .nv.constant0._Z6updatePiS_i --------------------------
	.section	.nv.constant0._Z6updatePiS_i,"a",@progbits
	.sectionflags	@""
	.align	4
.nv.constant0._Z6updatePiS_i:
	.zero		916


//--------------------- SYMBOLS --------------------------

	.type		.nv.reservedSmem.offset0,@object
	.size		.nv.reservedSmem.offset0,0x4
